//
// Generated by NVIDIA NVVM Compiler
//
// Compiler Build ID: CL-36424714
// Cuda compilation tools, release 13.0, V13.0.88
// Based on NVVM 20.0.0
//

.version 9.0
.target sm_100
.address_size 64

	// .globl	_Z32prepare_boundary_accel_on_devicePfS_iiPiS0_

.visible .entry _Z32prepare_boundary_accel_on_devicePfS_iiPiS0_(
	.param .u64 .ptr .align 1 _Z32prepare_boundary_accel_on_devicePfS_iiPiS0__param_0,
	.param .u64 .ptr .align 1 _Z32prepare_boundary_accel_on_devicePfS_iiPiS0__param_1,
	.param .u32 _Z32prepare_boundary_accel_on_devicePfS_iiPiS0__param_2,
	.param .u32 _Z32prepare_boundary_accel_on_devicePfS_iiPiS0__param_3,
	.param .u64 .ptr .align 1 _Z32prepare_boundary_accel_on_devicePfS_iiPiS0__param_4,
	.param .u64 .ptr .align 1 _Z32prepare_boundary_accel_on_devicePfS_iiPiS0__param_5
)
{
	.reg .pred 	%p<15>;
	.reg .b32 	%r<87>;
	.reg .b32 	%f<22>;
	.reg .b64 	%rd<59>;

	ld.param.u64 	%rd9, [_Z32prepare_boundary_accel_on_devicePfS_iiPiS0__param_0];
	ld.param.u64 	%rd10, [_Z32prepare_boundary_accel_on_devicePfS_iiPiS0__param_1];
	ld.param.u32 	%r36, [_Z32prepare_boundary_accel_on_devicePfS_iiPiS0__param_2];
	ld.param.u32 	%r37, [_Z32prepare_boundary_accel_on_devicePfS_iiPiS0__param_3];
	ld.param.u64 	%rd11, [_Z32prepare_boundary_accel_on_devicePfS_iiPiS0__param_4];
	ld.param.u64 	%rd12, [_Z32prepare_boundary_accel_on_devicePfS_iiPiS0__param_5];
	cvta.to.global.u64 	%rd1, %rd10;
	cvta.to.global.u64 	%rd2, %rd9;
	cvta.to.global.u64 	%rd3, %rd12;
	cvta.to.global.u64 	%rd4, %rd11;
	mov.u32 	%r1, %tid.x;
	mov.u32 	%r38, %ctaid.x;
	mov.u32 	%r39, %ntid.x;
	mov.u32 	%r40, %ctaid.y;
	mov.u32 	%r41, %nctaid.x;
	mad.lo.s32 	%r42, %r40, %r41, %r38;
	mul.lo.s32 	%r2, %r42, %r39;
	add.s32 	%r3, %r2, %r1;
	setp.lt.s32 	%p1, %r36, 1;
	@%p1 bra 	$L__BB0_22;
	and.b32  	%r4, %r36, 3;
	setp.lt.u32 	%p2, %r36, 4;
	mov.b32 	%r86, 0;
	@%p2 bra 	$L__BB0_12;
	and.b32  	%r86, %r36, 2147483644;
	neg.s32 	%r84, %r86;
	mad.lo.s32 	%r82, %r37, 3, %r3;
	mul.lo.s32 	%r83, %r82, 3;
	shl.b32 	%r9, %r37, 2;
	shl.b32 	%r44, %r37, 1;
	add.s32 	%r80, %r3, %r44;
	mul.lo.s32 	%r81, %r80, 3;
	add.s32 	%r45, %r1, %r37;
	add.s32 	%r78, %r45, %r2;
	mul.lo.s32 	%r79, %r78, 3;
	mul.lo.s32 	%r76, %r3, 3;
	add.s64 	%rd58, %rd4, 8;
	mov.u32 	%r77, %r3;
$L__BB0_3:
	.pragma "nounroll";
	ld.global.u32 	%r46, [%rd58+-8];
	setp.ge.s32 	%p3, %r3, %r46;
	@%p3 bra 	$L__BB0_5;
	mul.wide.s32 	%rd13, %r77, 4;
	add.s64 	%rd14, %rd3, %rd13;
	ld.global.u32 	%r47, [%rd14];
	mad.lo.s32 	%r48, %r47, 3, -3;
	mul.wide.s32 	%rd15, %r48, 4;
	add.s64 	%rd16, %rd2, %rd15;
	ld.global.f32 	%f1, [%rd16];
	mul.wide.s32 	%rd17, %r76, 4;
	add.s64 	%rd18, %rd1, %rd17;
	st.global.f32 	[%rd18], %f1;
	ld.global.f32 	%f2, [%rd16+4];
	st.global.f32 	[%rd18+4], %f2;
	ld.global.f32 	%f3, [%rd16+8];
	st.global.f32 	[%rd18+8], %f3;
$L__BB0_5:
	ld.global.u32 	%r49, [%rd58+-4];
	setp.ge.s32 	%p4, %r3, %r49;
	@%p4 bra 	$L__BB0_7;
	mul.wide.s32 	%rd19, %r78, 4;
	add.s64 	%rd20, %rd3, %rd19;
	ld.global.u32 	%r50, [%rd20];
	mad.lo.s32 	%r51, %r50, 3, -3;
	mul.wide.s32 	%rd21, %r51, 4;
	add.s64 	%rd22, %rd2, %rd21;
	ld.global.f32 	%f4, [%rd22];
	mul.wide.s32 	%rd23, %r79, 4;
	add.s64 	%rd24, %rd1, %rd23;
	st.global.f32 	[%rd24], %f4;
	ld.global.f32 	%f5, [%rd22+4];
	st.global.f32 	[%rd24+4], %f5;
	ld.global.f32 	%f6, [%rd22+8];
	st.global.f32 	[%rd24+8], %f6;
$L__BB0_7:
	ld.global.u32 	%r52, [%rd58];
	setp.ge.s32 	%p5, %r3, %r52;
	@%p5 bra 	$L__BB0_9;
	mul.wide.s32 	%rd25, %r80, 4;
	add.s64 	%rd26, %rd3, %rd25;
	ld.global.u32 	%r53, [%rd26];
	mad.lo.s32 	%r54, %r53, 3, -3;
	mul.wide.s32 	%rd27, %r54, 4;
	add.s64 	%rd28, %rd2, %rd27;
	ld.global.f32 	%f7, [%rd28];
	mul.wide.s32 	%rd29, %r81, 4;
	add.s64 	%rd30, %rd1, %rd29;
	st.global.f32 	[%rd30], %f7;
	ld.global.f32 	%f8, [%rd28+4];
	st.global.f32 	[%rd30+4], %f8;
	ld.global.f32 	%f9, [%rd28+8];
	st.global.f32 	[%rd30+8], %f9;
$L__BB0_9:
	ld.global.u32 	%r55, [%rd58+4];
	setp.ge.s32 	%p6, %r3, %r55;
	@%p6 bra 	$L__BB0_11;
	mul.wide.s32 	%rd31, %r82, 4;
	add.s64 	%rd32, %rd3, %rd31;
	ld.global.u32 	%r56, [%rd32];
	mad.lo.s32 	%r57, %r56, 3, -3;
	mul.wide.s32 	%rd33, %r57, 4;
	add.s64 	%rd34, %rd2, %rd33;
	ld.global.f32 	%f10, [%rd34];
	mul.wide.s32 	%rd35, %r83, 4;
	add.s64 	%rd36, %rd1, %rd35;
	st.global.f32 	[%rd36], %f10;
	ld.global.f32 	%f11, [%rd34+4];
	st.global.f32 	[%rd36+4], %f11;
	ld.global.f32 	%f12, [%rd34+8];
	st.global.f32 	[%rd36+8], %f12;
$L__BB0_11:
	add.s32 	%r84, %r84, 4;
	mul.lo.s32 	%r58, %r37, 12;
	add.s32 	%r83, %r83, %r58;
	add.s32 	%r82, %r82, %r9;
	add.s32 	%r81, %r81, %r58;
	add.s32 	%r80, %r80, %r9;
	add.s32 	%r79, %r79, %r58;
	add.s32 	%r78, %r78, %r9;
	add.s32 	%r77, %r77, %r9;
	add.s32 	%r76, %r76, %r58;
	add.s64 	%rd58, %rd58, 16;
	setp.ne.s32 	%p7, %r84, 0;
	@%p7 bra 	$L__BB0_3;
$L__BB0_12:
	setp.eq.s32 	%p8, %r4, 0;
	@%p8 bra 	$L__BB0_22;
	setp.eq.s32 	%p9, %r4, 1;
	@%p9 bra 	$L__BB0_19;
	mul.wide.u32 	%rd37, %r86, 4;
	add.s64 	%rd8, %rd4, %rd37;
	ld.global.u32 	%r59, [%rd8];
	setp.ge.s32 	%p10, %r3, %r59;
	@%p10 bra 	$L__BB0_16;
	mad.lo.s32 	%r60, %r86, %r37, %r3;
	mul.wide.s32 	%rd38, %r60, 4;
	add.s64 	%rd39, %rd3, %rd38;
	ld.global.u32 	%r61, [%rd39];
	mad.lo.s32 	%r62, %r61, 3, -3;
	mul.wide.s32 	%rd40, %r62, 4;
	add.s64 	%rd41, %rd2, %rd40;
	ld.global.f32 	%f13, [%rd41];
	mul.lo.s32 	%r63, %r60, 3;
	mul.wide.s32 	%rd42, %r63, 4;
	add.s64 	%rd43, %rd1, %rd42;
	st.global.f32 	[%rd43], %f13;
	ld.global.f32 	%f14, [%rd41+4];
	st.global.f32 	[%rd43+4], %f14;
	ld.global.f32 	%f15, [%rd41+8];
	st.global.f32 	[%rd43+8], %f15;
$L__BB0_16:
	ld.global.u32 	%r64, [%rd8+4];
	setp.ge.s32 	%p11, %r3, %r64;
	@%p11 bra 	$L__BB0_18;
	mad.lo.s32 	%r65, %r37, %r86, %r37;
	add.s32 	%r66, %r65, %r3;
	mul.wide.s32 	%rd44, %r66, 4;
	add.s64 	%rd45, %rd3, %rd44;
	ld.global.u32 	%r67, [%rd45];
	mad.lo.s32 	%r68, %r67, 3, -3;
	mul.wide.s32 	%rd46, %r68, 4;
	add.s64 	%rd47, %rd2, %rd46;
	ld.global.f32 	%f16, [%rd47];
	mul.lo.s32 	%r69, %r66, 3;
	mul.wide.s32 	%rd48, %r69, 4;
	add.s64 	%rd49, %rd1, %rd48;
	st.global.f32 	[%rd49], %f16;
	ld.global.f32 	%f17, [%rd47+4];
	st.global.f32 	[%rd49+4], %f17;
	ld.global.f32 	%f18, [%rd47+8];
	st.global.f32 	[%rd49+8], %f18;
$L__BB0_18:
	add.s32 	%r86, %r86, 2;
$L__BB0_19:
	and.b32  	%r70, %r36, 1;
	setp.eq.b32 	%p12, %r70, 1;
	not.pred 	%p13, %p12;
	@%p13 bra 	$L__BB0_22;
	mul.wide.u32 	%rd50, %r86, 4;
	add.s64 	%rd51, %rd4, %rd50;
	ld.global.u32 	%r71, [%rd51];
	setp.ge.s32 	%p14, %r3, %r71;
	@%p14 bra 	$L__BB0_22;
	mad.lo.s32 	%r72, %r86, %r37, %r3;
	mul.wide.s32 	%rd52, %r72, 4;
	add.s64 	%rd53, %rd3, %rd52;
	ld.global.u32 	%r73, [%rd53];
	mad.lo.s32 	%r74, %r73, 3, -3;
	mul.wide.s32 	%rd54, %r74, 4;
	add.s64 	%rd55, %rd2, %rd54;
	ld.global.f32 	%f19, [%rd55];
	mul.lo.s32 	%r75, %r72, 3;
	mul.wide.s32 	%rd56, %r75, 4;
	add.s64 	%rd57, %rd1, %rd56;
	st.global.f32 	[%rd57], %f19;
	ld.global.f32 	%f20, [%rd55+4];
	st.global.f32 	[%rd57+4], %f20;
	ld.global.f32 	%f21, [%rd55+8];
	st.global.f32 	[%rd57+8], %f21;
$L__BB0_22:
	ret;

}


// ===== COMPILED SASS (sm_100) =====

	.target	sm_100

	.elftype	@"ET_EXEC"


//--------------------- .note.nv.tkinfo           --------------------------
	.section	.note.nv.tkinfo,"",@"SHT_NOTE"
	.sectionflags	@"SHF_NOTE_NV_TKINFO"
	.tkinfo
        /*0018*/ 	.word	0x00000002
        /*0030*/ 	.string	""
        /*0030*/ 	.string	"ptxas"
        /*0030*/ 	.string	"Cuda compilation tools, release 13.0, V13.0.88"
        /*0030*/ 	.string	"Build cuda_13.0.r13.0/compiler.36424714_0"
        /*0030*/ 	.string	"-arch sm_100 -m 64 "



//--------------------- .note.nv.cuinfo           --------------------------
	.section	.note.nv.cuinfo,"",@"SHT_NOTE"
	.sectionflags	@"SHF_NOTE_NV_CUINFO"
        /*0018*/ 	.short	0x0002
        /*001a*/ 	.short	0x0064
        /*001c*/ 	.short	0x0082
	.zero		2


//--------------------- .nv.info                  --------------------------
	.section	.nv.info,"",@"SHT_CUDA_INFO"
	.align	4


	//----- nvinfo : EIATTR_REGCOUNT
	.align		4
        /*0000*/ 	.byte	0x04, 0x2f
        /*0002*/ 	.short	(.L_1 - .L_0)
	.align		4
.L_0:
        /*0004*/ 	.word	index@(_Z32prepare_boundary_accel_on_devicePfS_iiPiS0_)
        /*0008*/ 	.word	0x0000001e


	//----- nvinfo : EIATTR_FRAME_SIZE
	.align		4
.L_1:
        /*000c*/ 	.byte	0x04, 0x11
        /*000e*/ 	.short	(.L_3 - .L_2)
	.align		4
.L_2:
        /*0010*/ 	.word	index@(_Z32prepare_boundary_accel_on_devicePfS_iiPiS0_)
        /*0014*/ 	.word	0x00000000


	//----- nvinfo : EIATTR_MIN_STACK_SIZE
	.align		4
.L_3:
        /*0018*/ 	.byte	0x04, 0x12
        /*001a*/ 	.short	(.L_5 - .L_4)
	.align		4
.L_4:
        /*001c*/ 	.word	index@(_Z32prepare_boundary_accel_on_devicePfS_iiPiS0_)
        /*0020*/ 	.word	0x00000000
.L_5:


//--------------------- .nv.compat                --------------------------
	.section	.nv.compat,"",@"SHT_CUDA_COMPAT_INFO"
	.align	4
        /*0000*/ 	.byte	0x02, 0x09, 0x00, 0x00, 0x02, 0x02, 0x01, 0x00, 0x02, 0x05, 0x05, 0x00, 0x03, 0x07, 0x01, 0x01
        /*0010*/ 	.byte	0x02, 0x03, 0x00, 0x00, 0x02, 0x06, 0x01, 0x00, 0x04, 0x0b, 0x08, 0x00, 0x09, 0x00, 0x00, 0x00
        /*0020*/ 	.byte	0x00, 0x00, 0x00, 0x00


//--------------------- .nv.info._Z32prepare_boundary_accel_on_devicePfS_iiPiS0_ --------------------------
	.section	.nv.info._Z32prepare_boundary_accel_on_devicePfS_iiPiS0_,"",@"SHT_CUDA_INFO"
	.sectionflags	@""
	.align	4


	//----- nvinfo : EIATTR_CUDA_API_VERSION
	.align		4
        /*0000*/ 	.byte	0x04, 0x37
        /*0002*/ 	.short	(.L_7 - .L_6)
.L_6:
        /*0004*/ 	.word	0x00000082


	//----- nvinfo : EIATTR_KPARAM_INFO
	.align		4
.L_7:
        /*0008*/ 	.byte	0x04, 0x17
        /*000a*/ 	.short	(.L_9 - .L_8)
.L_8:
        /*000c*/ 	.word	0x00000000
        /*0010*/ 	.short	0x0005
        /*0012*/ 	.short	0x0020
        /*0014*/ 	.byte	0x00, 0xf5, 0x21, 0x00


	//----- nvinfo : EIATTR_KPARAM_INFO
	.align		4
.L_9:
        /*0018*/ 	.byte	0x04, 0x17
        /*001a*/ 	.short	(.L_11 - .L_10)
.L_10:
        /*001c*/ 	.word	0x00000000
        /*0020*/ 	.short	0x0004
        /*0022*/ 	.short	0x0018
        /*0024*/ 	.byte	0x00, 0xf5, 0x21, 0x00


	//----- nvinfo : EIATTR_KPARAM_INFO
	.align		4
.L_11:
        /*0028*/ 	.byte	0x04, 0x17
        /*002a*/ 	.short	(.L_13 - .L_12)
.L_12:
        /*002c*/ 	.word	0x00000000
        /*0030*/ 	.short	0x0003
        /*0032*/ 	.short	0x0014
        /*0034*/ 	.byte	0x00, 0xf0, 0x11, 0x00


	//----- nvinfo : EIATTR_KPARAM_INFO
	.align		4
.L_13:
        /*0038*/ 	.byte	0x04, 0x17
        /*003a*/ 	.short	(.L_15 - .L_14)
.L_14:
        /*003c*/ 	.word	0x00000000
        /*0040*/ 	.short	0x0002
        /*0042*/ 	.short	0x0010
        /*0044*/ 	.byte	0x00, 0xf0, 0x11, 0x00


	//----- nvinfo : EIATTR_KPARAM_INFO
	.align		4
.L_15:
        /*0048*/ 	.byte	0x04, 0x17
        /*004a*/ 	.short	(.L_17 - .L_16)
.L_16:
        /*004c*/ 	.word	0x00000000
        /*0050*/ 	.short	0x0001
        /*0052*/ 	.short	0x0008
        /*0054*/ 	.byte	0x00, 0xf5, 0x21, 0x00


	//----- nvinfo : EIATTR_KPARAM_INFO
	.align		4
.L_17:
        /*0058*/ 	.byte	0x04, 0x17
        /*005a*/ 	.short	(.L_19 - .L_18)
.L_18:
        /*005c*/ 	.word	0x00000000
        /*0060*/ 	.short	0x0000
        /*0062*/ 	.short	0x0000
        /*0064*/ 	.byte	0x00, 0xf5, 0x21, 0x00


	//----- nvinfo : EIATTR_SPARSE_MMA_MASK
	.align		4
.L_19:
        /*0068*/ 	.byte	0x03, 0x50
        /*006a*/ 	.short	0x0000


	//----- nvinfo : EIATTR_MAXREG_COUNT
	.align		4
        /*006c*/ 	.byte	0x03, 0x1b
        /*006e*/ 	.short	0x00ff


	//----- nvinfo : EIATTR_MERCURY_ISA_VERSION
	.align		4
        /*0070*/ 	.byte	0x03, 0x5f
        /*0072*/ 	.short	0x0101


	//----- nvinfo : EIATTR_VRC_CTA_INIT_COUNT
	.align		4
        /*0074*/ 	.byte	0x02, 0x4a
	.zero		1
	.zero		1


	//----- nvinfo : EIATTR_EXIT_INSTR_OFFSETS
	.align		4
        /*0078*/ 	.byte	0x04, 0x1c
        /*007a*/ 	.short	(.L_21 - .L_20)


	//   ....[0]....
.L_20:
        /*007c*/ 	.word	0x00000090


	//   ....[1]....
        /*0080*/ 	.word	0x00000740


	//   ....[2]....
        /*0084*/ 	.word	0x00000a60


	//   ....[3]....
        /*0088*/ 	.word	0x00000ab0


	//   ....[4]....
        /*008c*/ 	.word	0x00000be0


	//----- nvinfo : EIATTR_CBANK_PARAM_SIZE
	.align		4
.L_21:
        /*0090*/ 	.byte	0x03, 0x19
        /*0092*/ 	.short	0x0028


	//----- nvinfo : EIATTR_PARAM_CBANK
	.align		4
        /*0094*/ 	.byte	0x04, 0x0a
        /*0096*/ 	.short	(.L_23 - .L_22)
	.align		4
.L_22:
        /*0098*/ 	.word	index@(.nv.constant0._Z32prepare_boundary_accel_on_devicePfS_iiPiS0_)
        /*009c*/ 	.short	0x0380
        /*009e*/ 	.short	0x0028


	//----- nvinfo : EIATTR_SW_WAR
	.align		4
.L_23:
        /*00a0*/ 	.byte	0x04, 0x36
        /*00a2*/ 	.short	(.L_25 - .L_24)
.L_24:
        /*00a4*/ 	.word	0x00000008
.L_25:


//--------------------- .nv.callgraph             --------------------------
	.section	.nv.callgraph,"",@"SHT_CUDA_CALLGRAPH"
	.align	4
	.sectionentsize	8
	.align		4
        /*0000*/ 	.word	0x00000000
	.align		4
        /*0004*/ 	.word	0xffffffff
	.align		4
        /*0008*/ 	.word	0x00000000
	.align		4
        /*000c*/ 	.word	0xfffffffe
	.align		4
        /*0010*/ 	.word	0x00000000
	.align		4
        /*0014*/ 	.word	0xfffffffd
	.align		4
        /*0018*/ 	.word	0x00000000
	.align		4
        /*001c*/ 	.word	0xfffffffc


//--------------------- .text._Z32prepare_boundary_accel_on_devicePfS_iiPiS0_ --------------------------
	.section	.text._Z32prepare_boundary_accel_on_devicePfS_iiPiS0_,"ax",@progbits
	.align	128
        .global         _Z32prepare_boundary_accel_on_devicePfS_iiPiS0_
        .type           _Z32prepare_boundary_accel_on_devicePfS_iiPiS0_,@function
        .size           _Z32prepare_boundary_accel_on_devicePfS_iiPiS0_,(.L_x_4 - _Z32prepare_boundary_accel_on_devicePfS_iiPiS0_)
        .other          _Z32prepare_boundary_accel_on_devicePfS_iiPiS0_,@"STO_CUDA_ENTRY STV_DEFAULT"
_Z32prepare_boundary_accel_on_devicePfS_iiPiS0_:
.text._Z32prepare_boundary_accel_on_devicePfS_iiPiS0_:
[----:B------:R-:W-:Y:S08]  /*0000*/  LDC R1, c[0x0][0x37c] ;  /* 0x0000df00ff017b82 */ /* 0x000ff00000000800 */
[----:B------:R-:W0:Y:S01]  /*0010*/  LDC R4, c[0x0][0x390] ;  /* 0x0000e400ff047b82 */ /* 0x000e220000000800 */
[----:B------:R-:W1:Y:S01]  /*0020*/  LDCU UR5, c[0x0][0x360] ;  /* 0x00006c00ff0577ac */ /* 0x000e620008000800 */
[----:B------:R-:W2:Y:S06]  /*0030*/  LDCU UR7, c[0x0][0x370] ;  /* 0x00006e00ff0777ac */ /* 0x000eac0008000800 */
[----:B------:R-:W-:Y:S08]  /*0040*/  S2UR UR4, SR_CTAID.X ;  /* 0x00000000000479c3 */ /* 0x000ff00000002500 */
[----:B------:R-:W2:Y:S01]  /*0050*/  S2UR UR6, SR_CTAID.Y ;  /* 0x00000000000679c3 */ /* 0x000ea20000002600 */
[----:B0-----:R-:W-:Y:S01]  /*0060*/  ISETP.GE.AND P0, PT, R4, 0x1, PT ;  /* 0x000000010400780c */ /* 0x001fe20003f06270 */
[----:B--2---:R-:W-:-:S04]  /*0070*/  UIMAD UR4, UR6, UR7, UR4 ;  /* 0x00000007060472a4 */ /* 0x004fc8000f8e0204 */
[----:B-1----:R-:W-:-:S08]  /*0080*/  UIMAD UR4, UR4, UR5, URZ ;  /* 0x00000005040472a4 */ /* 0x002fd0000f8e02ff */
[----:B------:R-:W-:Y:S05]  /*0090*/  @!P0 EXIT ;  /* 0x000000000000894d */ /* 0x000fea0003800000 */
[----:B------:R-:W0:Y:S01]  /*00a0*/  S2R R20, SR_TID.X ;  /* 0x0000000000147919 */ /* 0x000e220000002100 */
[C---:B------:R-:W-:Y:S01]  /*00b0*/  ISETP.GE.U32.AND P1, PT, R4.reuse, 0x4, PT ;  /* 0x000000040400780c */ /* 0x040fe20003f26070 */
[----:B------:R-:W1:Y:S01]  /*00c0*/  LDCU.64 UR8, c[0x0][0x358] ;  /* 0x00006b00ff0877ac */ /* 0x000e620008000a00 */
[----:B------:R-:W-:Y:S01]  /*00d0*/  LOP3.LUT R0, R4, 0x3, RZ, 0xc0, !PT ;  /* 0x0000000304007812 */ /* 0x000fe200078ec0ff */
[----:B------:R-:W-:-:S03]  /*00e0*/  HFMA2 R2, -RZ, RZ, 0, 0 ;  /* 0x00000000ff027431 */ /* 0x000fc600000001ff */
[----:B------:R-:W-:Y:S02]  /*00f0*/  ISETP.NE.AND P0, PT, R0, RZ, PT ;  /* 0x000000ff0000720c */ /* 0x000fe40003f05270 */
[----:B0-----:R-:W-:-:S05]  /*0100*/  IADD3 R3, PT, PT, R20, UR4, RZ ;  /* 0x0000000414037c10 */ /* 0x001fca000fffe0ff */
[----:B-1----:R-:W-:Y:S06]  /*0110*/  @!P1 BRA `(.L_x_0) ;  /* 0x0000000400889947 */ /* 0x002fec0003800000 */
[----:B------:R-:W0:Y:S01]  /*0120*/  LDC R8, c[0x0][0x394] ;  /* 0x0000e500ff087b82 */ /* 0x000e220000000800 */
[----:B------:R-:W1:Y:S01]  /*0130*/  LDCU.64 UR6, c[0x0][0x398] ;  /* 0x00007300ff0677ac */ /* 0x000e620008000a00 */
[----:B------:R-:W-:Y:S01]  /*0140*/  LOP3.LUT R2, R4, 0x7ffffffc, RZ, 0xc0, !PT ;  /* 0x7ffffffc04027812 */ /* 0x000fe200078ec0ff */
[----:B------:R-:W-:Y:S01]  /*0150*/  IMAD R6, R3, 0x3, RZ ;  /* 0x0000000303067824 */ /* 0x000fe200078e02ff */
[----:B------:R-:W-:Y:S02]  /*0160*/  MOV R4, R3 ;  /* 0x0000000300047202 */ /* 0x000fe40000000f00 */
[----:B------:R-:W-:Y:S01]  /*0170*/  IADD3 R9, PT, PT, -R2, RZ, RZ ;  /* 0x000000ff02097210 */ /* 0x000fe20007ffe1ff */
[----:B-1----:R-:W-:-:S04]  /*0180*/  UIADD3 UR5, UP0, UPT, UR6, 0x8, URZ ;  /* 0x0000000806057890 */ /* 0x002fc8000ff1e0ff */
[----:B------:R-:W-:Y:S01]  /*0190*/  UIADD3.X UR6, UPT, UPT, URZ, UR7, URZ, UP0, !UPT ;  /* 0x00000007ff067290 */ /* 0x000fe200087fe4ff */
[C---:B0-----:R-:W-:Y:S01]  /*01a0*/  IADD3 R20, PT, PT, R8.reuse, UR4, R20 ;  /* 0x0000000408147c10 */ /* 0x041fe2000fffe014 */
[C---:B------:R-:W-:Y:S01]  /*01b0*/  IMAD R10, R8.reuse, 0x3, R3 ;  /* 0x00000003080a7824 */ /* 0x040fe200078e0203 */
[----:B------:R-:W-:Y:S02]  /*01c0*/  LEA R11, R8, R3, 0x1 ;  /* 0x00000003080b7211 */ /* 0x000fe400078e08ff */
[----:B------:R-:W-:Y:S01]  /*01d0*/  MOV R12, UR5 ;  /* 0x00000005000c7c02 */ /* 0x000fe20008000f00 */
[----:B------:R-:W-:Y:S01]  /*01e0*/  IMAD R7, R10, 0x3, RZ ;  /* 0x000000030a077824 */ /* 0x000fe200078e02ff */
[----:B------:R-:W-:Y:S01]  /*01f0*/  LEA R5, R11, R11, 0x1 ;  /* 0x0000000b0b057211 */ /* 0x000fe200078e08ff */
[----:B------:R-:W-:Y:S01]  /*0200*/  IMAD R8, R20, 0x3, RZ ;  /* 0x0000000314087824 */ /* 0x000fe200078e02ff */
[----:B------:R-:W-:-:S07]  /*0210*/  MOV R13, UR6 ;  /* 0x00000006000d7c02 */ /* 0x000fce0008000f00 */
.L_x_1:
[----:B------:R-:W2:Y:S01]  /*0220*/  LDG.E R14, desc[UR8][R12.64+-0x8] ;  /* 0xfffff8080c0e7981 */ /* 0x000ea2000c1e1900 */
[----:B------:R-:W0:Y:S01]  /*0230*/  LDC.64 R18, c[0x0][0x380] ;  /* 0x0000e000ff127b82 */ /* 0x000e220000000a00 */
[----:B--2---:R-:W-:-:S13]  /*0240*/  ISETP.GE.AND P1, PT, R3, R14, PT ;  /* 0x0000000e0300720c */ /* 0x004fda0003f26270 */
[----:B------:R-:W1:Y:S02]  /*0250*/  @!P1 LDC.64 R16, c[0x0][0x3a0] ;  /* 0x0000e800ff109b82 */ /* 0x000e640000000a00 */
[----:B-1----:R-:W-:-:S06]  /*0260*/  @!P1 IMAD.WIDE R16, R4, 0x4, R16 ;  /* 0x0000000404109825 */ /* 0x002fcc00078e0210 */
[----:B------:R-:W2:Y:S01]  /*0270*/  @!P1 LDG.E R16, desc[UR8][R16.64] ;  /* 0x0000000810109981 */ /* 0x000ea2000c1e1900 */
[----:B------:R-:W-:-:S05]  /*0280*/  @!P1 MOV R15, 0x3 ;  /* 0x00000003000f9802 */ /* 0x000fca0000000f00 */
[----:B--2---:R-:W-:-:S04]  /*0290*/  @!P1 IMAD R15, R16, R15, -0x3 ;  /* 0xfffffffd100f9424 */ /* 0x004fc800078e020f */
[----:B0-----:R-:W-:Y:S02]  /*02a0*/  @!P1 IMAD.WIDE R18, R15, 0x4, R18 ;  /* 0x000000040f129825 */ /* 0x001fe400078e0212 */
[----:B------:R-:W0:Y:S03]  /*02b0*/  LDC.64 R14, c[0x0][0x388] ;  /* 0x0000e200ff0e7b82 */ /* 0x000e260000000a00 */
[----:B------:R-:W2:Y:S01]  /*02c0*/  @!P1 LDG.E R21, desc[UR8][R18.64] ;  /* 0x0000000812159981 */ /* 0x000ea2000c1e1900 */
[----:B0-----:R-:W-:-:S05]  /*02d0*/  @!P1 IMAD.WIDE R14, R6, 0x4, R14 ;  /* 0x00000004060e9825 */ /* 0x001fca00078e020e */
[----:B--2---:R-:W-:Y:S04]  /*02e0*/  @!P1 STG.E desc[UR8][R14.64], R21 ;  /* 0x000000150e009986 */ /* 0x004fe8000c101908 */
[----:B------:R-:W2:Y:S04]  /*02f0*/  @!P1 LDG.E R25, desc[UR8][R18.64+0x4] ;  /* 0x0000040812199981 */ /* 0x000ea8000c1e1900 */
[----:B--2---:R-:W-:Y:S04]  /*0300*/  @!P1 STG.E desc[UR8][R14.64+0x4], R25 ;  /* 0x000004190e009986 */ /* 0x004fe8000c101908 */
[----:B------:R-:W2:Y:S04]  /*0310*/  @!P1 LDG.E R27, desc[UR8][R18.64+0x8] ;  /* 0x00000808121b9981 */ /* 0x000ea8000c1e1900 */
[----:B--2---:R0:W-:Y:S04]  /*0320*/  @!P1 STG.E desc[UR8][R14.64+0x8], R27 ;  /* 0x0000081b0e009986 */ /* 0x0041e8000c101908 */
[----:B------:R-:W2:Y:S01]  /*0330*/  LDG.E R16, desc[UR8][R12.64+-0x4] ;  /* 0xfffffc080c107981 */ /* 0x000ea2000c1e1900 */
[----:B0-----:R-:W0:Y:S01]  /*0340*/  LDC.64 R14, c[0x0][0x388] ;  /* 0x0000e200ff0e7b82 */ /* 0x001e220000000a00 */
[----:B--2---:R-:W-:-:S07]  /*0350*/  ISETP.GE.AND P1, PT, R3, R16, PT ;  /* 0x000000100300720c */ /* 0x004fce0003f26270 */
[----:B------:R-:W1:Y:S08]  /*0360*/  LDC.64 R16, c[0x0][0x380] ;  /* 0x0000e000ff107b82 */ /* 0x000e700000000a00 */
[----:B------:R-:W2:Y:S02]  /*0370*/  @!P1 LDC.64 R22, c[0x0][0x3a0] ;  /* 0x0000e800ff169b82 */ /* 0x000ea40000000a00 */
[----:B--2---:R-:W-:-:S06]  /*0380*/  @!P1 IMAD.WIDE R22, R20, 0x4, R22 ;  /* 0x0000000414169825 */ /* 0x004fcc00078e0216 */
[----:B------:R-:W2:Y:S01]  /*0390*/  @!P1 LDG.E R22, desc[UR8][R22.64] ;  /* 0x0000000816169981 */ /* 0x000ea2000c1e1900 */
[----:B------:R-:W-:-:S05]  /*03a0*/  @!P1 MOV R21, 0x3 ;  /* 0x0000000300159802 */ /* 0x000fca0000000f00 */
[----:B--2---:R-:W-:-:S04]  /*03b0*/  @!P1 IMAD R21, R22, R21, -0x3 ;  /* 0xfffffffd16159424 */ /* 0x004fc800078e0215 */
[----:B-1----:R-:W-:-:S05]  /*03c0*/  @!P1 IMAD.WIDE R16, R21, 0x4, R16 ;  /* 0x0000000415109825 */ /* 0x002fca00078e0210 */
[----:B------:R-:W2:Y:S01]  /*03d0*/  @!P1 LDG.E R21, desc[UR8][R16.64] ;  /* 0x0000000810159981 */ /* 0x000ea2000c1e1900 */
[----:B0-----:R-:W-:-:S05]  /*03e0*/  @!P1 IMAD.WIDE R18, R8, 0x4, R14 ;  /* 0x0000000408129825 */ /* 0x001fca00078e020e */
[----:B--2---:R0:W-:Y:S04]  /*03f0*/  @!P1 STG.E desc[UR8][R18.64], R21 ;  /* 0x0000001512009986 */ /* 0x0041e8000c101908 */
[----:B------:R-:W2:Y:S04]  /*0400*/  @!P1 LDG.E R25, desc[UR8][R16.64+0x4] ;  /* 0x0000040810199981 */ /* 0x000ea8000c1e1900 */
[----:B--2---:R1:W-:Y:S04]  /*0410*/  @!P1 STG.E desc[UR8][R18.64+0x4], R25 ;  /* 0x0000041912009986 */ /* 0x0043e8000c101908 */
[----:B------:R2:W3:Y:S02]  /*0420*/  @!P1 LDG.E R27, desc[UR8][R16.64+0x8] ;  /* 0x00000808101b9981 */ /* 0x0004e4000c1e1900 */
[----:B--2---:R-:W2:Y:S02]  /*0430*/  LDC.64 R16, c[0x0][0x388] ;  /* 0x0000e200ff107b82 */ /* 0x004ea40000000a00 */
[----:B---3--:R3:W-:Y:S04]  /*0440*/  @!P1 STG.E desc[UR8][R18.64+0x8], R27 ;  /* 0x0000081b12009986 */ /* 0x0087e8000c101908 */
[----:B------:R-:W4:Y:S02]  /*0450*/  LDG.E R14, desc[UR8][R12.64] ;  /* 0x000000080c0e7981 */ /* 0x000f24000c1e1900 */
[----:B----4-:R-:W-:-:S02]  /*0460*/  ISETP.GE.AND P1, PT, R3, R14, PT ;  /* 0x0000000e0300720c */ /* 0x010fc40003f26270 */
[----:B------:R-:W4:Y:S11]  /*0470*/  LDC.64 R14, c[0x0][0x380] ;  /* 0x0000e000ff0e7b82 */ /* 0x000f360000000a00 */
[----:B------:R-:W5:Y:S02]  /*0480*/  @!P1 LDC.64 R22, c[0x0][0x3a0] ;  /* 0x0000e800ff169b82 */ /* 0x000f640000000a00 */
[----:B-----5:R-:W-:-:S06]  /*0490*/  @!P1 IMAD.WIDE R22, R11, 0x4, R22 ;  /* 0x000000040b169825 */ /* 0x020fcc00078e0216 */
[----:B------:R-:W5:Y:S01]  /*04a0*/  @!P1 LDG.E R22, desc[UR8][R22.64] ;  /* 0x0000000816169981 */ /* 0x000f62000c1e1900 */
[----:B0-----:R-:W-:-:S05]  /*04b0*/  @!P1 MOV R21, 0x3 ;  /* 0x0000000300159802 */ /* 0x001fca0000000f00 */
[----:B-----5:R-:W-:-:S04]  /*04c0*/  @!P1 IMAD R21, R22, R21, -0x3 ;  /* 0xfffffffd16159424 */ /* 0x020fc800078e0215 */
[----:B----4-:R-:W-:-:S05]  /*04d0*/  @!P1 IMAD.WIDE R14, R21, 0x4, R14 ;  /* 0x00000004150e9825 */ /* 0x010fca00078e020e */
[----:B------:R-:W4:Y:S01]  /*04e0*/  @!P1 LDG.E R21, desc[UR8][R14.64] ;  /* 0x000000080e159981 */ /* 0x000f22000c1e1900 */
[----:B--2---:R-:W-:-:S05]  /*04f0*/  @!P1 IMAD.WIDE R16, R5, 0x4, R16 ;  /* 0x0000000405109825 */ /* 0x004fca00078e0210 */
[----:B----4-:R-:W-:Y:S04]  /*0500*/  @!P1 STG.E desc[UR8][R16.64], R21 ;  /* 0x0000001510009986 */ /* 0x010fe8000c101908 */
[----:B-1----:R-:W2:Y:S04]  /*0510*/  @!P1 LDG.E R25, desc[UR8][R14.64+0x4] ;  /* 0x000004080e199981 */ /* 0x002ea8000c1e1900 */
[----:B--2---:R0:W-:Y:S04]  /*0520*/  @!P1 STG.E desc[UR8][R16.64+0x4], R25 ;  /* 0x0000041910009986 */ /* 0x0041e8000c101908 */
[----:B---3--:R1:W2:Y:S01]  /*0530*/  @!P1 LDG.E R27, desc[UR8][R14.64+0x8] ;  /* 0x000008080e1b9981 */ /* 0x0082a2000c1e1900 */
[----:B------:R-:W-:Y:S01]  /*0540*/  IADD3 R9, PT, PT, R9, 0x4, RZ ;  /* 0x0000000409097810 */ /* 0x000fe20007ffe0ff */
[----:B0-----:R-:W0:Y:S08]  /*0550*/  LDC R25, c[0x0][0x394] ;  /* 0x0000e500ff197b82 */ /* 0x001e300000000800 */
[----:B-1----:R-:W1:Y:S01]  /*0560*/  LDC.64 R14, c[0x0][0x388] ;  /* 0x0000e200ff0e7b82 */ /* 0x002e620000000a00 */
[----:B--2---:R2:W-:Y:S04]  /*0570*/  @!P1 STG.E desc[UR8][R16.64+0x8], R27 ;  /* 0x0000081b10009986 */ /* 0x0045e8000c101908 */
[----:B------:R-:W3:Y:S02]  /*0580*/  LDG.E R18, desc[UR8][R12.64+0x4] ;  /* 0x000004080c127981 */ /* 0x000ee4000c1e1900 */
[----:B---3--:R-:W-:-:S02]  /*0590*/  ISETP.GE.AND P1, PT, R3, R18, PT ;  /* 0x000000120300720c */ /* 0x008fc40003f26270 */
[----:B------:R-:W3:Y:S11]  /*05a0*/  LDC.64 R18, c[0x0][0x380] ;  /* 0x0000e000ff127b82 */ /* 0x000ef60000000a00 */
[----:B------:R-:W4:Y:S02]  /*05b0*/  @!P1 LDC.64 R22, c[0x0][0x3a0] ;  /* 0x0000e800ff169b82 */ /* 0x000f240000000a00 */
[----:B----4-:R-:W-:-:S06]  /*05c0*/  @!P1 IMAD.WIDE R22, R10, 0x4, R22 ;  /* 0x000000040a169825 */ /* 0x010fcc00078e0216 */
[----:B------:R-:W4:Y:S01]  /*05d0*/  @!P1 LDG.E R22, desc[UR8][R22.64] ;  /* 0x0000000816169981 */ /* 0x000f22000c1e1900 */
[----:B------:R-:W-:-:S05]  /*05e0*/  @!P1 MOV R21, 0x3 ;  /* 0x0000000300159802 */ /* 0x000fca0000000f00 */
[----:B----4-:R-:W-:-:S04]  /*05f0*/  @!P1 IMAD R21, R22, R21, -0x3 ;  /* 0xfffffffd16159424 */ /* 0x010fc800078e0215 */
[----:B---3--:R-:W-:-:S05]  /*0600*/  @!P1 IMAD.WIDE R18, R21, 0x4, R18 ;  /* 0x0000000415129825 */ /* 0x008fca00078e0212 */
[----:B------:R-:W3:Y:S01]  /*0610*/  @!P1 LDG.E R21, desc[UR8][R18.64] ;  /* 0x0000000812159981 */ /* 0x000ee2000c1e1900 */
[----:B-1----:R-:W-:-:S05]  /*0620*/  @!P1 IMAD.WIDE R14, R7, 0x4, R14 ;  /* 0x00000004070e9825 */ /* 0x002fca00078e020e */
[----:B---3--:R1:W-:Y:S04]  /*0630*/  @!P1 STG.E desc[UR8][R14.64], R21 ;  /* 0x000000150e009986 */ /* 0x0083e8000c101908 */
[----:B--2---:R-:W2:Y:S04]  /*0640*/  @!P1 LDG.E R17, desc[UR8][R18.64+0x4] ;  /* 0x0000040812119981 */ /* 0x004ea8000c1e1900 */
[----:B--2---:R1:W-:Y:S04]  /*0650*/  @!P1 STG.E desc[UR8][R14.64+0x4], R17 ;  /* 0x000004110e009986 */ /* 0x0043e8000c101908 */
[----:B------:R-:W2:Y:S01]  /*0660*/  @!P1 LDG.E R23, desc[UR8][R18.64+0x8] ;  /* 0x0000080812179981 */ /* 0x000ea2000c1e1900 */
[C---:B0-----:R-:W-:Y:S01]  /*0670*/  IMAD R6, R25.reuse, 0xc, R6 ;  /* 0x0000000c19067824 */ /* 0x041fe200078e0206 */
[C---:B------:R-:W-:Y:S01]  /*0680*/  LEA R4, R25.reuse, R4, 0x2 ;  /* 0x0000000419047211 */ /* 0x040fe200078e10ff */
[C---:B------:R-:W-:Y:S01]  /*0690*/  IMAD R8, R25.reuse, 0xc, R8 ;  /* 0x0000000c19087824 */ /* 0x040fe200078e0208 */
[C---:B------:R-:W-:Y:S01]  /*06a0*/  LEA R20, R25.reuse, R20, 0x2 ;  /* 0x0000001419147211 */ /* 0x040fe200078e10ff */
[C---:B------:R-:W-:Y:S01]  /*06b0*/  IMAD R5, R25.reuse, 0xc, R5 ;  /* 0x0000000c19057824 */ /* 0x040fe200078e0205 */
[C---:B------:R-:W-:Y:S01]  /*06c0*/  LEA R11, R25.reuse, R11, 0x2 ;  /* 0x0000000b190b7211 */ /* 0x040fe200078e10ff */
[C---:B------:R-:W-:Y:S01]  /*06d0*/  IMAD R7, R25.reuse, 0xc, R7 ;  /* 0x0000000c19077824 */ /* 0x040fe200078e0207 */
[----:B------:R-:W-:Y:S01]  /*06e0*/  LEA R10, R25, R10, 0x2 ;  /* 0x0000000a190a7211 */ /* 0x000fe200078e10ff */
[----:B--2---:R1:W-:Y:S01]  /*06f0*/  @!P1 STG.E desc[UR8][R14.64+0x8], R23 ;  /* 0x000008170e009986 */ /* 0x0043e2000c101908 */
[----:B------:R-:W-:-:S04]  /*0700*/  IADD3 R12, P1, PT, R12, 0x10, RZ ;  /* 0x000000100c0c7810 */ /* 0x000fc80007f3e0ff */
[----:B------:R-:W-:Y:S02]  /*0710*/  IADD3.X R13, PT, PT, RZ, R13, RZ, P1, !PT ;  /* 0x0000000dff0d7210 */ /* 0x000fe40000ffe4ff */
[----:B------:R-:W-:-:S13]  /*0720*/  ISETP.NE.AND P1, PT, R9, RZ, PT ;  /* 0x000000ff0900720c */ /* 0x000fda0003f25270 */
[----:B-1----:R-:W-:Y:S05]  /*0730*/  @P1 BRA `(.L_x_1) ;  /* 0xfffffff800b81947 */ /* 0x002fea000383ffff */
.L_x_0:
[----:B------:R-:W-:Y:S05]  /*0740*/  @!P0 EXIT ;  /* 0x000000000000894d */ /* 0x000fea0003800000 */
[----:B------:R-:W0:Y:S01]  /*0750*/  LDC R4, c[0x0][0x390] ;  /* 0x0000e400ff047b82 */ /* 0x000e220000000800 */
[----:B------:R-:W-:Y:S02]  /*0760*/  ISETP.NE.AND P1, PT, R0, 0x1, PT ;  /* 0x000000010000780c */ /* 0x000fe40003f25270 */
[----:B0-----:R-:W-:-:S04]  /*0770*/  LOP3.LUT R4, R4, 0x1, RZ, 0xc0, !PT ;  /* 0x0000000104047812 */ /* 0x001fc800078ec0ff */
[----:B------:R-:W-:-:S07]  /*0780*/  ISETP.NE.U32.AND P0, PT, R4, 0x1, PT ;  /* 0x000000010400780c */ /* 0x000fce0003f05070 */
[----:B------:R-:W-:Y:S06]  /*0790*/  @!P1 BRA `(.L_x_2) ;  /* 0x0000000000b09947 */ /* 0x000fec0003800000 */
[----:B------:R-:W0:Y:S08]  /*07a0*/  LDC.64 R4, c[0x0][0x398] ;  /* 0x0000e600ff047b82 */ /* 0x000e300000000a00 */
[----:B------:R-:W1:Y:S01]  /*07b0*/  LDC.64 R8, c[0x0][0x380] ;  /* 0x0000e000ff087b82 */ /* 0x000e620000000a00 */
[----:B0-----:R-:W-:-:S05]  /*07c0*/  IMAD.WIDE.U32 R4, R2, 0x4, R4 ;  /* 0x0000000402047825 */ /* 0x001fca00078e0004 */
[----:B------:R-:W2:Y:S02]  /*07d0*/  LDG.E R0, desc[UR8][R4.64] ;  /* 0x0000000804007981 */ /* 0x000ea4000c1e1900 */
[----:B--2---:R-:W-:-:S13]  /*07e0*/  ISETP.GE.AND P1, PT, R3, R0, PT ;  /* 0x000000000300720c */ /* 0x004fda0003f26270 */
[----:B------:R-:W0:Y:S08]  /*07f0*/  @!P1 LDC R13, c[0x0][0x394] ;  /* 0x0000e500ff0d9b82 */ /* 0x000e300000000800 */
[----:B------:R-:W2:Y:S01]  /*0800*/  @!P1 LDC.64 R6, c[0x0][0x3a0] ;  /* 0x0000e800ff069b82 */ /* 0x000ea20000000a00 */
[----:B0-----:R-:W-:-:S04]  /*0810*/  @!P1 IMAD R13, R2, R13, R3 ;  /* 0x0000000d020d9224 */ /* 0x001fc800078e0203 */
[----:B--2---:R-:W-:-:S06]  /*0820*/  @!P1 IMAD.WIDE R6, R13, 0x4, R6 ;  /* 0x000000040d069825 */ /* 0x004fcc00078e0206 */
[----:B------:R-:W2:Y:S01]  /*0830*/  @!P1 LDG.E R6, desc[UR8][R6.64] ;  /* 0x0000000806069981 */ /* 0x000ea2000c1e1900 */
[----:B------:R-:W-:-:S05]  /*0840*/  @!P1 MOV R11, 0x3 ;  /* 0x00000003000b9802 */ /* 0x000fca0000000f00 */
[----:B--2---:R-:W-:-:S04]  /*0850*/  @!P1 IMAD R11, R6, R11, -0x3 ;  /* 0xfffffffd060b9424 */ /* 0x004fc800078e020b */
[----:B-1----:R-:W-:Y:S02]  /*0860*/  @!P1 IMAD.WIDE R8, R11, 0x4, R8 ;  /* 0x000000040b089825 */ /* 0x002fe400078e0208 */
[----:B------:R-:W0:Y:S03]  /*0870*/  LDC.64 R10, c[0x0][0x388] ;  /* 0x0000e200ff0a7b82 */ /* 0x000e260000000a00 */
[----:B------:R-:W2:Y:S01]  /*0880*/  @!P1 LDG.E R15, desc[UR8][R8.64] ;  /* 0x00000008080f9981 */ /* 0x000ea2000c1e1900 */
[----:B------:R-:W-:-:S05]  /*0890*/  @!P1 LEA R13, R13, R13, 0x1 ;  /* 0x0000000d0d0d9211 */ /* 0x000fca00078e08ff */
[----:B0-----:R-:W-:-:S05]  /*08a0*/  @!P1 IMAD.WIDE R10, R13, 0x4, R10 ;  /* 0x000000040d0a9825 */ /* 0x001fca00078e020a */
[----:B--2---:R-:W-:Y:S04]  /*08b0*/  @!P1 STG.E desc[UR8][R10.64], R15 ;  /* 0x0000000f0a009986 */ /* 0x004fe8000c101908 */
[----:B------:R-:W2:Y:S04]  /*08c0*/  @!P1 LDG.E R13, desc[UR8][R8.64+0x4] ;  /* 0x00000408080d9981 */ /* 0x000ea8000c1e1900 */
[----:B--2---:R0:W-:Y:S04]  /*08d0*/  @!P1 STG.E desc[UR8][R10.64+0x4], R13 ;  /* 0x0000040d0a009986 */ /* 0x0041e8000c101908 */
[----:B------:R-:W2:Y:S01]  /*08e0*/  @!P1 LDG.E R17, desc[UR8][R8.64+0x8] ;  /* 0x0000080808119981 */ /* 0x000ea2000c1e1900 */
[----:B0-----:R-:W0:Y:S03]  /*08f0*/  LDC.64 R12, c[0x0][0x380] ;  /* 0x0000e000ff0c7b82 */ /* 0x001e260000000a00 */
[----:B--2---:R1:W-:Y:S04]  /*0900*/  @!P1 STG.E desc[UR8][R10.64+0x8], R17 ;  /* 0x000008110a009986 */ /* 0x0043e8000c101908 */
[----:B------:R-:W2:Y:S02]  /*0910*/  LDG.E R4, desc[UR8][R4.64+0x4] ;  /* 0x0000040804047981 */ /* 0x000ea4000c1e1900 */
[----:B--2---:R-:W-:-:S13]  /*0920*/  ISETP.GE.AND P1, PT, R3, R4, PT ;  /* 0x000000040300720c */ /* 0x004fda0003f26270 */
[----:B------:R-:W2:Y:S08]  /*0930*/  @!P1 LDC R19, c[0x0][0x394] ;  /* 0x0000e500ff139b82 */ /* 0x000eb00000000800 */
[----:B------:R-:W3:Y:S01]  /*0940*/  @!P1 LDC.64 R6, c[0x0][0x3a0] ;  /* 0x0000e800ff069b82 */ /* 0x000ee20000000a00 */
[----:B--2---:R-:W-:-:S05]  /*0950*/  @!P1 IMAD R0, R2, R19, R19 ;  /* 0x0000001302009224 */ /* 0x004fca00078e0213 */
[----:B------:R-:W-:-:S05]  /*0960*/  @!P1 IADD3 R19, PT, PT, R3, R0, RZ ;  /* 0x0000000003139210 */ /* 0x000fca0007ffe0ff */
[----:B---3--:R-:W-:-:S06]  /*0970*/  @!P1 IMAD.WIDE R6, R19, 0x4, R6 ;  /* 0x0000000413069825 */ /* 0x008fcc00078e0206 */
[----:B------:R-:W2:Y:S01]  /*0980*/  @!P1 LDG.E R6, desc[UR8][R6.64] ;  /* 0x0000000806069981 */ /* 0x000ea2000c1e1900 */
[----:B------:R-:W-:-:S05]  /*0990*/  @!P1 MOV R9, 0x3 ;  /* 0x0000000300099802 */ /* 0x000fca0000000f00 */
[----:B--2---:R-:W-:-:S04]  /*09a0*/  @!P1 IMAD R9, R6, R9, -0x3 ;  /* 0xfffffffd06099424 */ /* 0x004fc800078e0209 */
[----:B0-----:R-:W-:Y:S02]  /*09b0*/  @!P1 IMAD.WIDE R4, R9, 0x4, R12 ;  /* 0x0000000409049825 */ /* 0x001fe400078e020c */
[----:B------:R-:W0:Y:S03]  /*09c0*/  LDC.64 R8, c[0x0][0x388] ;  /* 0x0000e200ff087b82 */ /* 0x000e260000000a00 */
[----:B-1----:R-:W2:Y:S01]  /*09d0*/  @!P1 LDG.E R11, desc[UR8][R4.64] ;  /* 0x00000008040b9981 */ /* 0x002ea2000c1e1900 */
[----:B------:R-:W-:-:S04]  /*09e0*/  @!P1 IMAD R19, R19, 0x3, RZ ;  /* 0x0000000313139824 */ /* 0x000fc800078e02ff */
[----:B0-----:R-:W-:-:S05]  /*09f0*/  @!P1 IMAD.WIDE R8, R19, 0x4, R8 ;  /* 0x0000000413089825 */ /* 0x001fca00078e0208 */
[----:B--2---:R0:W-:Y:S04]  /*0a00*/  @!P1 STG.E desc[UR8][R8.64], R11 ;  /* 0x0000000b08009986 */ /* 0x0041e8000c101908 */
[----:B------:R-:W2:Y:S04]  /*0a10*/  @!P1 LDG.E R13, desc[UR8][R4.64+0x4] ;  /* 0x00000408040d9981 */ /* 0x000ea8000c1e1900 */
[----:B--2---:R0:W-:Y:S04]  /*0a20*/  @!P1 STG.E desc[UR8][R8.64+0x4], R13 ;  /* 0x0000040d08009986 */ /* 0x0041e8000c101908 */
[----:B------:R-:W2:Y:S01]  /*0a30*/  @!P1 LDG.E R7, desc[UR8][R4.64+0x8] ;  /* 0x0000080804079981 */ /* 0x000ea2000c1e1900 */
[----:B------:R-:W-:-:S03]  /*0a40*/  IADD3 R2, PT, PT, R2, 0x2, RZ ;  /* 0x0000000202027810 */ /* 0x000fc60007ffe0ff */
[----:B--2---:R0:W-:Y:S04]  /*0a50*/  @!P1 STG.E desc[UR8][R8.64+0x8], R7 ;  /* 0x0000080708009986 */ /* 0x0041e8000c101908 */
.L_x_2:
[----:B------:R-:W-:Y:S05]  /*0a60*/  @P0 EXIT ;  /* 0x000000000000094d */ /* 0x000fea0003800000 */
[----:B------:R-:W1:Y:S02]  /*0a70*/  LDC.64 R4, c[0x0][0x398] ;  /* 0x0000e600ff047b82 */ /* 0x000e640000000a00 */
[----:B-1----:R-:W-:-:S06]  /*0a80*/  IMAD.WIDE.U32 R4, R2, 0x4, R4 ;  /* 0x0000000402047825 */ /* 0x002fcc00078e0004 */
[----:B------:R-:W2:Y:S02]  /*0a90*/  LDG.E R4, desc[UR8][R4.64] ;  /* 0x0000000804047981 */ /* 0x000ea4000c1e1900 */
[----:B--2---:R-:W-:-:S13]  /*0aa0*/  ISETP.GE.AND P0, PT, R3, R4, PT ;  /* 0x000000040300720c */ /* 0x004fda0003f06270 */
[----:B------:R-:W-:Y:S05]  /*0ab0*/  @P0 EXIT ;  /* 0x000000000000094d */ /* 0x000fea0003800000 */
[----:B------:R-:W1:Y:S01]  /*0ac0*/  LDC.64 R4, c[0x0][0x3a0] ;  /* 0x0000e800ff047b82 */ /* 0x000e620000000a00 */
[----:B------:R-:W0:Y:S02]  /*0ad0*/  LDCU UR4, c[0x0][0x394] ;  /* 0x00007280ff0477ac */ /* 0x000e240008000800 */
[----:B0-----:R-:W-:-:S04]  /*0ae0*/  IMAD R9, R2, UR4, R3 ;  /* 0x0000000402097c24 */ /* 0x001fc8000f8e0203 */
[----:B-1----:R-:W-:Y:S02]  /*0af0*/  IMAD.WIDE R2, R9, 0x4, R4 ;  /* 0x0000000409027825 */ /* 0x002fe400078e0204 */
[----:B------:R-:W0:Y:S04]  /*0b00*/  LDC.64 R4, c[0x0][0x380] ;  /* 0x0000e000ff047b82 */ /* 0x000e280000000a00 */
[----:B------:R-:W2:Y:S01]  /*0b10*/  LDG.E R2, desc[UR8][R2.64] ;  /* 0x0000000802027981 */ /* 0x000ea2000c1e1900 */
[----:B------:R-:W-:-:S05]  /*0b20*/  HFMA2 R7, -RZ, RZ, 0, 1.78813934326171875e-07 ;  /* 0x00000003ff077431 */ /* 0x000fca00000001ff */
[----:B--2---:R-:W-:-:S04]  /*0b30*/  IMAD R7, R2, R7, -0x3 ;  /* 0xfffffffd02077424 */ /* 0x004fc800078e0207 */
[----:B0-----:R-:W-:Y:S02]  /*0b40*/  IMAD.WIDE R4, R7, 0x4, R4 ;  /* 0x0000000407047825 */ /* 0x001fe400078e0204 */
[----:B------:R-:W0:Y:S03]  /*0b50*/  LDC.64 R6, c[0x0][0x388] ;  /* 0x0000e200ff067b82 */ /* 0x000e260000000a00 */
[----:B------:R-:W2:Y:S01]  /*0b60*/  LDG.E R11, desc[UR8][R4.64] ;  /* 0x00000008040b7981 */ /* 0x000ea2000c1e1900 */
[----:B------:R-:W-:-:S04]  /*0b70*/  IMAD R9, R9, 0x3, RZ ;  /* 0x0000000309097824 */ /* 0x000fc800078e02ff */
[----:B0-----:R-:W-:-:S05]  /*0b80*/  IMAD.WIDE R6, R9, 0x4, R6 ;  /* 0x0000000409067825 */ /* 0x001fca00078e0206 */
[----:B--2---:R-:W-:Y:S04]  /*0b90*/  STG.E desc[UR8][R6.64], R11 ;  /* 0x0000000b06007986 */ /* 0x004fe8000c101908 */
[----:B------:R-:W2:Y:S04]  /*0ba0*/  LDG.E R9, desc[UR8][R4.64+0x4] ;  /* 0x0000040804097981 */ /* 0x000ea8000c1e1900 */
[----:B--2---:R-:W-:Y:S04]  /*0bb0*/  STG.E desc[UR8][R6.64+0x4], R9 ;  /* 0x0000040906007986 */ /* 0x004fe8000c101908 */
[----:B------:R-:W2:Y:S04]  /*0bc0*/  LDG.E R3, desc[UR8][R4.64+0x8] ;  /* 0x0000080804037981 */ /* 0x000ea8000c1e1900 */
[----:B--2---:R-:W-:Y:S01]  /*0bd0*/  STG.E desc[UR8][R6.64+0x8], R3 ;  /* 0x0000080306007986 */ /* 0x004fe2000c101908 */
[----:B------:R-:W-:Y:S05]  /*0be0*/  EXIT ;  /* 0x000000000000794d */ /* 0x000fea0003800000 */
.L_x_3:
[----:B------:R-:W-:-:S00]  /*0bf0*/  BRA `(.L_x_3) ;  /* 0xfffffffc00fc7947 */ /* 0x000fc0000383ffff */
[----:B------:R-:W-:-:S00]  /*0c00*/  NOP ;  /* 0x0000000000007918 */ /* 0x000fc00000000000 */
[----:B------:R-:W-:-:S00]  /*0c10*/  NOP ;  /* 0x0000000000007918 */ /* 0x000fc00000000000 */
[----:B------:R-:W-:-:S00]  /*0c20*/  NOP ;  /* 0x0000000000007918 */ /* 0x000fc00000000000 */
[----:B------:R-:W-:-:S00]  /*0c30*/  NOP ;  /* 0x0000000000007918 */ /* 0x000fc00000000000 */
[----:B------:R-:W-:-:S00]  /*0c40*/  NOP ;  /* 0x0000000000007918 */ /* 0x000fc00000000000 */
[----:B------:R-:W-:-:S00]  /*0c50*/  NOP ;  /* 0x0000000000007918 */ /* 0x000fc00000000000 */
[----:B------:R-:W-:-:S00]  /*0c60*/  NOP ;  /* 0x0000000000007918 */ /* 0x000fc00000000000 */
[----:B------:R-:W-:-:S00]  /*0c70*/  NOP ;  /* 0x0000000000007918 */ /* 0x000fc00000000000 */
.L_x_4:


//--------------------- .nv.shared.reserved.0     --------------------------
	.section	.nv.shared.reserved.0,"aw",@nobits
	.weak		__nv_reservedSMEM_offset_0_alias
	.size		__nv_reservedSMEM_offset_0_alias, 0, 64
	.other		__nv_reservedSMEM_offset_0_alias,@"STO_CUDA_RESERVED_SHARED STV_DEFAULT"
__nv_reservedSMEM_offset_0_alias:
	.zero		0
	.zero		64


//--------------------- .nv.constant0._Z32prepare_boundary_accel_on_devicePfS_iiPiS0_ --------------------------
	.section	.nv.constant0._Z32prepare_boundary_accel_on_devicePfS_iiPiS0_,"a",@progbits
	.sectionflags	@""
	.align	4
.nv.constant0._Z32prepare_boundary_accel_on_devicePfS_iiPiS0_:
	.zero		936


//--------------------- SYMBOLS --------------------------

	.type		.nv.reservedSmem.offset0,@object
	.size		.nv.reservedSmem.offset0,0x4
